	.headerflags	@"EF_CUDA_TEXMODE_UNIFIED EF_CUDA_64BIT_ADDRESS EF_CUDA_ACCELERATORS EF_CUDA_SM90 EF_CUDA_VIRTUAL_SM(EF_CUDA_SM90)"
	.elftype	@"ET_EXEC"


//--------------------- .nv.info                  --------------------------
	.section	.nv.info,"",@"SHT_CUDA_INFO"
	.align	4


	//----- nvinfo : EIATTR_REGCOUNT
	.align		4
        /*0000*/ 	.byte	0x04, 0x2f
        /*0002*/ 	.short	(.L_3 - .L_2)
	.align		4
.L_2:
        /*0004*/ 	.word	index@(triton_poi_fused_add_div_sqrt_15)
        /*0008*/ 	.word	0x0000001b


	//----- nvinfo : EIATTR_MIN_STACK_SIZE
	.align		4
.L_3:
        /*000c*/ 	.byte	0x04, 0x12
        /*000e*/ 	.short	(.L_5 - .L_4)
	.align		4
.L_4:
        /*0010*/ 	.word	index@(triton_poi_fused_add_div_sqrt_15)
        /*0014*/ 	.word	0x00000000


	//----- nvinfo : EIATTR_FRAME_SIZE
	.align		4
.L_5:
        /*0018*/ 	.byte	0x04, 0x11
        /*001a*/ 	.short	(.L_7 - .L_6)
	.align		4
.L_6:
        /*001c*/ 	.word	index@(triton_poi_fused_add_div_sqrt_15)
        /*0020*/ 	.word	0x00000000


	//----- nvinfo : EIATTR_MIN_STACK_SIZE
	.align		4
.L_7:
        /*0024*/ 	.byte	0x04, 0x12
        /*0026*/ 	.short	(.L_9 - .L_8)
	.align		4
.L_8:
        /*0028*/ 	.word	index@(triton_poi_fused_add_div_sqrt_15)
        /*002c*/ 	.word	0x00000000
.L_9:


//--------------------- .nv.info.triton_poi_fused_add_div_sqrt_15 --------------------------
	.section	.nv.info.triton_poi_fused_add_div_sqrt_15,"",@"SHT_CUDA_INFO"
	.sectionflags	@""
	.align	4


	//----- nvinfo : EIATTR_CUDA_API_VERSION
	.align		4
        /*0000*/ 	.byte	0x04, 0x37
        /*0002*/ 	.short	(.L_11 - .L_10)
.L_10:
        /*0004*/ 	.word	0x0000007c


	//----- nvinfo : EIATTR_KPARAM_INFO
	.align		4
.L_11:
        /*0008*/ 	.byte	0x04, 0x17
        /*000a*/ 	.short	(.L_13 - .L_12)
.L_12:
        /*000c*/ 	.word	0x00000000
        /*0010*/ 	.short	0x0004
        /*0012*/ 	.short	0x001c
        /*0014*/ 	.byte	0x00, 0xf0, 0x11, 0x00


	//----- nvinfo : EIATTR_KPARAM_INFO
	.align		4
.L_13:
        /*0018*/ 	.byte	0x04, 0x17
        /*001a*/ 	.short	(.L_15 - .L_14)
.L_14:
        /*001c*/ 	.word	0x00000000
        /*0020*/ 	.short	0x0003
        /*0022*/ 	.short	0x0018
        /*0024*/ 	.byte	0x00, 0xf0, 0x11, 0x00


	//----- nvinfo : EIATTR_KPARAM_INFO
	.align		4
.L_15:
        /*0028*/ 	.byte	0x04, 0x17
        /*002a*/ 	.short	(.L_17 - .L_16)
.L_16:
        /*002c*/ 	.word	0x00000000
        /*0030*/ 	.short	0x0002
        /*0032*/ 	.short	0x0010
        /*0034*/ 	.byte	0x00, 0xf4, 0x21, 0x00


	//----- nvinfo : EIATTR_KPARAM_INFO
	.align		4
.L_17:
        /*0038*/ 	.byte	0x04, 0x17
        /*003a*/ 	.short	(.L_19 - .L_18)
.L_18:
        /*003c*/ 	.word	0x00000000
        /*0040*/ 	.short	0x0001
        /*0042*/ 	.short	0x0008
        /*0044*/ 	.byte	0x00, 0xf4, 0x21, 0x00


	//----- nvinfo : EIATTR_KPARAM_INFO
	.align		4
.L_19:
        /*0048*/ 	.byte	0x04, 0x17
        /*004a*/ 	.short	(.L_21 - .L_20)
.L_20:
        /*004c*/ 	.word	0x00000000
        /*0050*/ 	.short	0x0000
        /*0052*/ 	.short	0x0000
        /*0054*/ 	.byte	0x00, 0xf4, 0x21, 0x00


	//----- nvinfo : EIATTR_SPARSE_MMA_MASK
	.align		4
.L_21:
        /*0058*/ 	.byte	0x03, 0x50
        /*005a*/ 	.short	0x0000


	//----- nvinfo : EIATTR_MAXREG_COUNT
	.align		4
        /*005c*/ 	.byte	0x03, 0x1b
        /*005e*/ 	.short	0x00ff


	//----- nvinfo : EIATTR_EXIT_INSTR_OFFSETS
	.align		4
        /*0060*/ 	.byte	0x04, 0x1c
        /*0062*/ 	.short	(.L_23 - .L_22)


	//   ....[0]....
.L_22:
        /*0064*/ 	.word	0x00000900


	//   ....[1]....
        /*0068*/ 	.word	0x00000920


	//----- nvinfo : EIATTR_REQNTID
	.align		4
.L_23:
        /*006c*/ 	.byte	0x04, 0x10
        /*006e*/ 	.short	(.L_25 - .L_24)
.L_24:
        /*0070*/ 	.word	0x00000080
        /*0074*/ 	.word	0x00000001
        /*0078*/ 	.word	0x00000001


	//----- nvinfo : EIATTR_CBANK_PARAM_SIZE
	.align		4
.L_25:
        /*007c*/ 	.byte	0x03, 0x19
        /*007e*/ 	.short	0x0020


	//----- nvinfo : EIATTR_PARAM_CBANK
	.align		4
        /*0080*/ 	.byte	0x04, 0x0a
        /*0082*/ 	.short	(.L_27 - .L_26)
	.align		4
.L_26:
        /*0084*/ 	.word	index@(.nv.constant0.triton_poi_fused_add_div_sqrt_15)
        /*0088*/ 	.short	0x0210
        /*008a*/ 	.short	0x0020


	//----- nvinfo : EIATTR_SW_WAR
	.align		4
.L_27:
        /*008c*/ 	.byte	0x04, 0x36
        /*008e*/ 	.short	(.L_29 - .L_28)
.L_28:
        /*0090*/ 	.word	0x00000008
.L_29:


//--------------------- .nv.callgraph             --------------------------
	.section	.nv.callgraph,"",@"SHT_CUDA_CALLGRAPH"
	.align	4
	.sectionentsize	8
	.align		4
        /*0000*/ 	.word	0x00000000
	.align		4
        /*0004*/ 	.word	0xffffffff
	.align		4
        /*0008*/ 	.word	0x00000000
	.align		4
        /*000c*/ 	.word	0xfffffffe
	.align		4
        /*0010*/ 	.word	0x00000000
	.align		4
        /*0014*/ 	.word	0xfffffffd
	.align		4
        /*0018*/ 	.word	0x00000000
	.align		4
        /*001c*/ 	.word	0xfffffffc


//--------------------- .nv.constant4             --------------------------
	.section	.nv.constant4,"a",@progbits
	.align	8
	.align		8
.nv.constant4:
        /*0000*/ 	.dword	_$_str
	.align		8
        /*0008*/ 	.dword	_$_str_$_2


//--------------------- .text.triton_poi_fused_add_div_sqrt_15 --------------------------
	.section	.text.triton_poi_fused_add_div_sqrt_15,"ax",@progbits
	.sectionflags	@"SHF_BARRIERS=1"
	.align	128
        .global         triton_poi_fused_add_div_sqrt_15
        .type           triton_poi_fused_add_div_sqrt_15,@function
        .size           triton_poi_fused_add_div_sqrt_15,(.L_x_1 - triton_poi_fused_add_div_sqrt_15)
        .other          triton_poi_fused_add_div_sqrt_15,@"STO_CUDA_ENTRY STV_DEFAULT"
triton_poi_fused_add_div_sqrt_15:
.text.triton_poi_fused_add_div_sqrt_15:
[----:B------:R-:W0:Y:S01]  /*0000*/  LDC R1, c[0x0][0x28] ;  /* 0x00000a00ff017b82 */ /* 0x000e220000000800 */
[----:B------:R-:W1:Y:S07]  /*0010*/  S2R R2, SR_TID.X ;  /* 0x0000000000027919 */ /* 0x000e6e0000002100 */
[----:B------:R-:W2:Y:S01]  /*0020*/  S2UR UR4, SR_CTAID.X ;  /* 0x00000000000479c3 */ /* 0x000ea20000002500 */
[----:B------:R-:W3:Y:S07]  /*0030*/  S2R R0, SR_CTAID.Y ;  /* 0x0000000000007919 */ /* 0x000eee0000002600 */
[----:B------:R-:W4:Y:S01]  /*0040*/  LDC.64 R8, c[0x0][0x210] ;  /* 0x00008400ff087b82 */ /* 0x000f220000000a00 */
[----:B------:R-:W-:Y:S01]  /*0050*/  ULDC.64 UR8, c[0x0][0x208] ;  /* 0x0000820000087ab9 */ /* 0x000fe20000000a00 */
[----:B--2---:R-:W-:Y:S01]  /*0060*/  USHF.L.U32 UR4, UR4, 0x2, URZ ;  /* 0x0000000204047899 */ /* 0x004fe2000800063f */
[----:B-1----:R-:W-:Y:S01]  /*0070*/  IMAD.SHL.U32 R3, R2, 0x4, RZ ;  /* 0x0000000402037824 */ /* 0x002fe200078e00ff */
[----:B------:R-:W-:-:S04]  /*0080*/  SHF.R.U32.HI R12, RZ, 0x6, R2 ;  /* 0x00000006ff0c7819 */ /* 0x000fc80000011602 */
[----:B------:R-:W-:Y:S02]  /*0090*/  LOP3.LUT R5, R3, 0xfc, RZ, 0xc0, !PT ;  /* 0x000000fc03057812 */ /* 0x000fe400078ec0ff */
[----:B------:R-:W-:Y:S02]  /*00a0*/  SGXT.U32 R12, R12, 0x1 ;  /* 0x000000010c0c781a */ /* 0x000fe40000000000 */
[----:B---3--:R-:W-:-:S04]  /*00b0*/  PRMT R5, R5, 0x6540, R0 ;  /* 0x0000654005057816 */ /* 0x008fc80000000000 */
[----:B------:R-:W-:Y:S02]  /*00c0*/  SHF.R.S32.HI R4, RZ, 0x1f, R5 ;  /* 0x0000001fff047819 */ /* 0x000fe40000011405 */
[----:B------:R-:W-:Y:S02]  /*00d0*/  ISETP.GE.AND P0, PT, R5, 0x100, PT ;  /* 0x000001000500780c */ /* 0x000fe40003f06270 */
[----:B------:R-:W-:-:S04]  /*00e0*/  LEA.HI R4, R4, R5, RZ, 0x6 ;  /* 0x0000000504047211 */ /* 0x000fc800078f30ff */
[C---:B------:R-:W-:Y:S01]  /*00f0*/  LOP3.LUT R6, R4.reuse, 0xffffffc0, RZ, 0xc0, !PT ;  /* 0xffffffc004067812 */ /* 0x040fe200078ec0ff */
[----:B------:R-:W-:Y:S01]  /*0100*/  IMAD.SHL.U32 R7, R4, 0x1000, RZ ;  /* 0x0000100004077824 */ /* 0x000fe200078e00ff */
[----:B------:R-:W-:-:S04]  /*0110*/  LOP3.LUT R4, R12, UR4, RZ, 0xfc, !PT ;  /* 0x000000040c047c12 */ /* 0x000fc8000f8efcff */
[----:B------:R-:W-:-:S04]  /*0120*/  LOP3.LUT R7, R7, 0xfffc0000, RZ, 0xc0, !PT ;  /* 0xfffc000007077812 */ /* 0x000fc800078ec0ff */
[----:B------:R-:W-:-:S04]  /*0130*/  IADD3 R7, R7, R5, -R6 ;  /* 0x0000000507077210 */ /* 0x000fc80007ffe806 */
[----:B------:R-:W-:Y:S02]  /*0140*/  LEA R15, R4, R7, 0x6 ;  /* 0x00000007040f7211 */ /* 0x000fe400078e30ff */
[----:B------:R-:W-:Y:S02]  /*0150*/  CS2R R4, SRZ ;  /* 0x0000000000047805 */ /* 0x000fe4000001ff00 */
[----:B------:R-:W-:Y:S01]  /*0160*/  CS2R R6, SRZ ;  /* 0x0000000000067805 */ /* 0x000fe2000001ff00 */
[C---:B------:R-:W-:Y:S01]  /*0170*/  VIADD R17, R15.reuse, 0x80 ;  /* 0x000000800f117836 */ /* 0x040fe20000000000 */
[----:B------:R-:W-:Y:S01]  /*0180*/  CS2R R10, SRZ ;  /* 0x00000000000a7805 */ /* 0x000fe2000001ff00 */
[----:B----4-:R-:W-:-:S04]  /*0190*/  IMAD.WIDE R14, R15, 0x4, R8 ;  /* 0x000000040f0e7825 */ /* 0x010fc800078e0208 */
[----:B------:R-:W-:Y:S01]  /*01a0*/  IMAD.WIDE R16, R17, 0x4, R8 ;  /* 0x0000000411107825 */ /* 0x000fe200078e0208 */
[----:B------:R-:W-:Y:S01]  /*01b0*/  CS2R R8, SRZ ;  /* 0x0000000000087805 */ /* 0x000fe2000001ff00 */
[----:B------:R1:W2:Y:S05]  /*01c0*/  @!P0 LDG.E.EL.128 R4, desc[UR8][R14.64] ;  /* 0x000000080e048981 */ /* 0x0002aa000c2e1d00 */
[----:B------:R3:W4:Y:S01]  /*01d0*/  @!P0 LDG.E.EL.128 R8, desc[UR8][R16.64] ;  /* 0x0000000810088981 */ /* 0x000722000c2e1d00 */
[----:B------:R-:W5:Y:S01]  /*01e0*/  S2UR UR6, SR_CgaCtaId ;  /* 0x00000000000679c3 */ /* 0x000f620000008800 */
[C---:B------:R-:W-:Y:S01]  /*01f0*/  IMAD.SHL.U32 R18, R2.reuse, 0x10, RZ ;  /* 0x0000001002127824 */ /* 0x040fe200078e00ff */
[----:B------:R-:W-:Y:S01]  /*0200*/  UMOV UR5, 0x400 ;  /* 0x0000040000057882 */ /* 0x000fe20000000000 */
[----:B------:R-:W-:-:S02]  /*0210*/  LOP3.LUT R13, R2, 0x7f, RZ, 0xc0, !PT ;  /* 0x0000007f020d7812 */ /* 0x000fc400078ec0ff */
[--C-:B-1----:R-:W-:Y:S02]  /*0220*/  SHF.R.S32.HI R15, RZ, 0x17, R0.reuse ;  /* 0x00000017ff0f7819 */ /* 0x102fe40000011400 */
[----:B------:R-:W-:Y:S02]  /*0230*/  LOP3.LUT R19, R18, 0x3f0, RZ, 0xc0, !PT ;  /* 0x000003f012137812 */ /* 0x000fe400078ec0ff */
[----:B------:R-:W-:Y:S02]  /*0240*/  PRMT R2, R13, 0x6540, R0 ;  /* 0x000065400d027816 */ /* 0x000fe40000000000 */
[----:B------:R-:W-:Y:S02]  /*0250*/  LOP3.LUT R14, R19, R12, RZ, 0xfc, !PT ;  /* 0x0000000c130e7212 */ /* 0x000fe400078efcff */
[----:B------:R-:W1:Y:S01]  /*0260*/  LDC.64 R12, c[0x0][0x218] ;  /* 0x00008600ff0c7b82 */ /* 0x000e620000000a00 */
[----:B------:R-:W-:Y:S02]  /*0270*/  SGXT R15, R15, 0x1 ;  /* 0x000000010f0f781a */ /* 0x000fe40000000200 */
[----:B------:R-:W-:-:S02]  /*0280*/  LOP3.LUT R0, R2, 0x80, RZ, 0xfc, !PT ;  /* 0x0000008002007812 */ /* 0x000fc400078efcff */
[----:B------:R-:W-:Y:S02]  /*0290*/  ISETP.GE.AND P4, PT, R2, 0x100, PT ;  /* 0x000001000200780c */ /* 0x000fe40003f86270 */
[----:B------:R-:W-:Y:S01]  /*02a0*/  ISETP.GE.AND P0, PT, R0, 0x100, PT ;  /* 0x000001000000780c */ /* 0x000fe20003f06270 */
[----:B-----5:R-:W-:-:S06]  /*02b0*/  UPRMT UR5, UR6, 0x654, UR5 ;  /* 0x0000065406057896 */ /* 0x020fcc0008000005 */
[----:B------:R-:W-:-:S05]  /*02c0*/  IADD3 R19, R19, UR5, RZ ;  /* 0x0000000513137c10 */ /* 0x000fca000fffe0ff */
[----:B---3--:R-:W-:Y:S01]  /*02d0*/  IMAD R16, R14, 0x4, R19 ;  /* 0x000000040e107824 */ /* 0x008fe200078e0213 */
[C---:B------:R-:W-:Y:S02]  /*02e0*/  LEA.HI R14, R15.reuse, R2, RZ, 0x6 ;  /* 0x000000020f0e7211 */ /* 0x040fe400078f30ff */
[----:B------:R-:W-:-:S03]  /*02f0*/  LEA.HI R15, R15, R0, RZ, 0x6 ;  /* 0x000000000f0f7211 */ /* 0x000fc600078f30ff */
[----:B------:R-:W-:Y:S01]  /*0300*/  IMAD.SHL.U32 R14, R14, 0x40, RZ ;  /* 0x000000400e0e7824 */ /* 0x000fe200078e00ff */
[----:B------:R-:W-:-:S04]  /*0310*/  SHF.L.U32 R15, R15, 0x6, RZ ;  /* 0x000000060f0f7819 */ /* 0x000fc800000006ff */
[----:B------:R-:W-:Y:S02]  /*0320*/  LOP3.LUT R14, R14, 0xfffff000, RZ, 0xc0, !PT ;  /* 0xfffff0000e0e7812 */ /* 0x000fe400078ec0ff */
[----:B------:R-:W-:-:S03]  /*0330*/  LOP3.LUT R15, R15, 0xfffff000, RZ, 0xc0, !PT ;  /* 0xfffff0000f0f7812 */ /* 0x000fc600078ec0ff */
[----:B------:R-:W-:Y:S01]  /*0340*/  VIADD R19, R14, UR4 ;  /* 0x000000040e137c36 */ /* 0x000fe20008000000 */
[----:B------:R-:W-:-:S03]  /*0350*/  IADD3 R15, R15, UR4, RZ ;  /* 0x000000040f0f7c10 */ /* 0x000fc6000fffe0ff */
[----:B-1----:R-:W-:-:S04]  /*0360*/  IMAD.WIDE R18, R19, 0x4, R12 ;  /* 0x0000000413127825 */ /* 0x002fc800078e020c */
[----:B------:R-:W-:Y:S01]  /*0370*/  IMAD.WIDE R20, R15, 0x4, R12 ;  /* 0x000000040f147825 */ /* 0x000fe200078e020c */
[----:B------:R-:W-:Y:S02]  /*0380*/  CS2R R12, SRZ ;  /* 0x00000000000c7805 */ /* 0x000fe4000001ff00 */
[----:B------:R-:W-:Y:S01]  /*0390*/  CS2R R14, SRZ ;  /* 0x00000000000e7805 */ /* 0x000fe2000001ff00 */
[----:B--2---:R-:W-:Y:S04]  /*03a0*/  STS [R16], R4 ;  /* 0x0000000410007388 */ /* 0x004fe80000000800 */
[----:B------:R1:W-:Y:S04]  /*03b0*/  STS [R16+0x14], R5 ;  /* 0x0000140510007388 */ /* 0x0003e80000000800 */
[----:B------:R-:W-:Y:S04]  /*03c0*/  STS [R16+0x28], R6 ;  /* 0x0000280610007388 */ /* 0x000fe80000000800 */
[----:B------:R2:W-:Y:S01]  /*03d0*/  STS [R16+0x3c], R7 ;  /* 0x00003c0710007388 */ /* 0x0005e20000000800 */
[----:B-1----:R-:W-:-:S03]  /*03e0*/  CS2R R4, SRZ ;  /* 0x0000000000047805 */ /* 0x002fc6000001ff00 */
[----:B----4-:R1:W-:Y:S04]  /*03f0*/  STS [R16+0x8], R8 ;  /* 0x0000080810007388 */ /* 0x0103e80000000800 */
[----:B------:R3:W-:Y:S01]  /*0400*/  STS [R16+0x1c], R9 ;  /* 0x00001c0910007388 */ /* 0x0007e20000000800 */
[----:B--2---:R-:W-:-:S03]  /*0410*/  CS2R R6, SRZ ;  /* 0x0000000000067805 */ /* 0x004fc6000001ff00 */
[----:B------:R2:W-:Y:S04]  /*0420*/  STS [R16+0x30], R10 ;  /* 0x0000300a10007388 */ /* 0x0005e80000000800 */
[----:B------:R-:W-:Y:S01]  /*0430*/  STS [R16+0x44], R11 ;  /* 0x0000440b10007388 */ /* 0x000fe20000000800 */
[----:B------:R-:W-:Y:S06]  /*0440*/  BAR.SYNC.DEFER_BLOCKING 0x0 ;  /* 0x0000000000007b1d */ /* 0x000fec0000010000 */
[----:B------:R-:W4:Y:S04]  /*0450*/  @!P4 LDG.E.EL.128 R12, desc[UR8][R18.64] ;  /* 0x00000008120cc981 */ /* 0x000f28000c2e1d00 */
[----:B------:R-:W5:Y:S01]  /*0460*/  @!P0 LDG.E.EL.128 R4, desc[UR8][R20.64] ;  /* 0x0000000814048981 */ /* 0x000f62000c2e1d00 */
[----:B------:R-:W-:-:S05]  /*0470*/  LOP3.LUT R3, R3, 0x1fc, RZ, 0xc0, !PT ;  /* 0x000001fc03037812 */ /* 0x000fca00078ec0ff */
[----:B-1----:R-:W-:-:S05]  /*0480*/  VIADD R8, R3, UR5 ;  /* 0x0000000503087c36 */ /* 0x002fca0008000000 */
[----:B------:R-:W-:-:S05]  /*0490*/  LEA R17, R3, R8, 0x2 ;  /* 0x0000000803117211 */ /* 0x000fca00078e10ff */
[----:B------:R-:W1:Y:S04]  /*04a0*/  LDS R16, [R17] ;  /* 0x0000000011107984 */ /* 0x000e680000000800 */
[----:B------:R-:W-:Y:S04]  /*04b0*/  LDS R11, [R17+0xa00] ;  /* 0x000a0000110b7984 */ /* 0x000fe80000000800 */
[----:B------:R-:W-:Y:S01]  /*04c0*/  LDS R3, [R17+0xa04] ;  /* 0x000a040011037984 */ /* 0x000fe20000000800 */
[----:B----4-:R-:W4:Y:S08]  /*04d0*/  MUFU.SQRT R12, R12 ;  /* 0x0000000c000c7308 */ /* 0x010f300000002000 */
[----:B---3--:R3:W1:Y:S01]  /*04e0*/  MUFU.SQRT R9, R13 ;  /* 0x0000000d00097308 */ /* 0x0086620000002000 */
[----:B----4-:R-:W-:-:S07]  /*04f0*/  FADD R18, R12, 1.00000001335143196e-10 ;  /* 0x2edbe6ff0c127421 */ /* 0x010fce0000000000 */
[----:B--2---:R2:W4:Y:S01]  /*0500*/  MUFU.SQRT R10, R14 ;  /* 0x0000000e000a7308 */ /* 0x0045220000002000 */
[----:B---3--:R-:W3:Y:S01]  /*0510*/  LDS R13, [R17+0x4] ;  /* 0x00000400110d7984 */ /* 0x008ee20000000800 */
[----:B------:R-:W-:Y:S01]  /*0520*/  FSETP.GT.AND P2, PT, R18, 8.50705917302346158658e+37, PT ;  /* 0x7e8000001200780b */ /* 0x000fe20003f44000 */
[----:B01----:R-:W-:-:S05]  /*0530*/  FADD R12, R9, 1.00000001335143196e-10 ;  /* 0x2edbe6ff090c7421 */ /* 0x003fca0000000000 */
[----:B------:R-:W0:Y:S01]  /*0540*/  MUFU.SQRT R15, R15 ;  /* 0x0000000f000f7308 */ /* 0x000e220000002000 */
[----:B--2---:R-:W1:Y:S01]  /*0550*/  LDS R14, [R17+0x8] ;  /* 0x00000800110e7984 */ /* 0x004e620000000800 */
[----:B------:R-:W-:Y:S01]  /*0560*/  FSETP.GT.AND P6, PT, R12, 8.50705917302346158658e+37, PT ;  /* 0x7e8000000c00780b */ /* 0x000fe20003fc4000 */
[----:B----4-:R-:W-:-:S05]  /*0570*/  FADD R19, R10, 1.00000001335143196e-10 ;  /* 0x2edbe6ff0a137421 */ /* 0x010fca0000000000 */
[----:B-----5:R-:W2:Y:S01]  /*0580*/  MUFU.SQRT R22, R5 ;  /* 0x0000000500167308 */ /* 0x020ea20000002000 */
[----:B------:R-:W-:Y:S01]  /*0590*/  LDS R10, [R17+0xa08] ;  /* 0x000a0800110a7984 */ /* 0x000fe20000000800 */
[----:B------:R-:W-:Y:S01]  /*05a0*/  @P2 FMUL R18, R18, 0.25 ;  /* 0x3e80000012122820 */ /* 0x000fe20000400000 */
[----:B------:R-:W-:Y:S01]  /*05b0*/  @P2 FMUL R16, R16, 0.25 ;  /* 0x3e80000010102820 */ /* 0x000fe20000400000 */
[----:B------:R-:W-:Y:S01]  /*05c0*/  FSETP.GT.AND P5, PT, R19, 8.50705917302346158658e+37, PT ;  /* 0x7e8000001300780b */ /* 0x000fe20003fa4000 */
[----:B0-----:R-:W-:-:S03]  /*05d0*/  FADD R21, R15, 1.00000001335143196e-10 ;  /* 0x2edbe6ff0f157421 */ /* 0x001fc60000000000 */
[----:B------:R-:W-:Y:S01]  /*05e0*/  MUFU.SQRT R9, R7 ;  /* 0x0000000700097308 */ /* 0x000fe20000002000 */
[----:B------:R-:W0:Y:S01]  /*05f0*/  LDS R15, [R17+0xc] ;  /* 0x00000c00110f7984 */ /* 0x000e220000000800 */
[----:B------:R-:W-:Y:S01]  /*0600*/  @P6 FMUL R12, R12, 0.25 ;  /* 0x3e8000000c0c6820 */ /* 0x000fe20000400000 */
[----:B------:R-:W-:Y:S01]  /*0610*/  FSETP.GT.AND P1, PT, R21, 8.50705917302346158658e+37, PT ;  /* 0x7e8000001500780b */ /* 0x000fe20003f24000 */
[----:B--2---:R-:W-:-:S04]  /*0620*/  FADD R20, R22, 1.00000001335143196e-10 ;  /* 0x2edbe6ff16147421 */ /* 0x004fc80000000000 */
[----:B------:R-:W2:Y:S01]  /*0630*/  MUFU.SQRT R4, R4 ;  /* 0x0000000400047308 */ /* 0x000ea20000002000 */
[----:B------:R-:W-:Y:S01]  /*0640*/  @P5 FMUL R19, R19, 0.25 ;  /* 0x3e80000013135820 */ /* 0x000fe20000400000 */
[----:B------:R-:W-:-:S06]  /*0650*/  FSETP.GT.AND P2, PT, R20, 8.50705917302346158658e+37, PT ;  /* 0x7e8000001400780b */ /* 0x000fcc0003f44000 */
[----:B------:R-:W4:Y:S01]  /*0660*/  MUFU.SQRT R8, R6 ;  /* 0x0000000600087308 */ /* 0x000f220000002000 */
[----:B---3--:R-:W-:Y:S01]  /*0670*/  @P6 FMUL R13, R13, 0.25 ;  /* 0x3e8000000d0d6820 */ /* 0x008fe20000400000 */
[----:B------:R-:W-:Y:S01]  /*0680*/  @P1 FMUL R21, R21, 0.25 ;  /* 0x3e80000015151820 */ /* 0x000fe20000400000 */
[----:B--2---:R-:W-:-:S05]  /*0690*/  FADD R23, R4, 1.00000001335143196e-10 ;  /* 0x2edbe6ff04177421 */ /* 0x004fca0000000000 */
[----:B------:R2:W-:Y:S01]  /*06a0*/  MUFU.RCP R6, R12 ;  /* 0x0000000c00067308 */ /* 0x0005e20000001000 */
[----:B-1----:R-:W-:Y:S01]  /*06b0*/  @P5 FMUL R14, R14, 0.25 ;  /* 0x3e8000000e0e5820 */ /* 0x002fe20000400000 */
[----:B------:R-:W-:Y:S01]  /*06c0*/  @P2 FMUL R20, R20, 0.25 ;  /* 0x3e80000014142820 */ /* 0x000fe20000400000 */
[----:B------:R-:W-:Y:S01]  /*06d0*/  @P2 FMUL R3, R3, 0.25 ;  /* 0x3e80000003032820 */ /* 0x000fe20000400000 */
[----:B------:R-:W-:Y:S01]  /*06e0*/  FSETP.GT.AND P3, PT, R23, 8.50705917302346158658e+37, PT ;  /* 0x7e8000001700780b */ /* 0x000fe20003f64000 */
[----:B----4-:R-:W-:-:S03]  /*06f0*/  FADD R22, R8, 1.00000001335143196e-10 ;  /* 0x2edbe6ff08167421 */ /* 0x010fc60000000000 */
[----:B------:R1:W-:Y:S01]  /*0700*/  MUFU.RCP R7, R19 ;  /* 0x0000001300077308 */ /* 0x0003e20000001000 */
[----:B--2---:R2:W3:Y:S01]  /*0710*/  LDS R12, [R17+0xa0c] ;  /* 0x000a0c00110c7984 */ /* 0x0044e20000000800 */
[----:B------:R-:W-:-:S06]  /*0720*/  FSETP.GT.AND P6, PT, R22, 8.50705917302346158658e+37, PT ;  /* 0x7e8000001600780b */ /* 0x000fcc0003fc4000 */
[----:B------:R-:W4:Y:S01]  /*0730*/  MUFU.RCP R5, R18 ;  /* 0x0000001200057308 */ /* 0x000f220000001000 */
[----:B-1----:R-:W-:Y:S01]  /*0740*/  FADD R19, R9, 1.00000001335143196e-10 ;  /* 0x2edbe6ff09137421 */ /* 0x002fe20000000000 */
[----:B------:R-:W-:Y:S01]  /*0750*/  @P3 FMUL R23, R23, 0.25 ;  /* 0x3e80000017173820 */ /* 0x000fe20000400000 */
[----:B------:R-:W1:Y:S01]  /*0760*/  LDC.64 R8, c[0x0][0x220] ;  /* 0x00008800ff087b82 */ /* 0x000e620000000a00 */
[----:B0-----:R-:W-:Y:S01]  /*0770*/  @P1 FMUL R15, R15, 0.25 ;  /* 0x3e8000000f0f1820 */ /* 0x001fe20000400000 */
[----:B------:R-:W-:Y:S01]  /*0780*/  @P3 FMUL R11, R11, 0.25 ;  /* 0x3e8000000b0b3820 */ /* 0x000fe20000400000 */
[----:B------:R-:W-:Y:S02]  /*0790*/  FSETP.GT.AND P5, PT, R19, 8.50705917302346158658e+37, PT ;  /* 0x7e8000001300780b */ /* 0x000fe40003fa4000 */
[----:B------:R-:W0:Y:S01]  /*07a0*/  MUFU.RCP R24, R21 ;  /* 0x0000001500187308 */ /* 0x000e220000001000 */
[----:B------:R-:W-:Y:S01]  /*07b0*/  @P6 FMUL R22, R22, 0.25 ;  /* 0x3e80000016166820 */ /* 0x000fe20000400000 */
[----:B------:R-:W-:Y:S01]  /*07c0*/  @P6 FMUL R10, R10, 0.25 ;  /* 0x3e8000000a0a6820 */ /* 0x000fe20000400000 */
[----:B----4-:R-:W-:-:S05]  /*07d0*/  FMUL R4, R5, R16 ;  /* 0x0000001005047220 */ /* 0x010fca0000400000 */
[----:B------:R4:W5:Y:S01]  /*07e0*/  MUFU.RCP R18, R23 ;  /* 0x0000001700127308 */ /* 0x0009620000001000 */
[----:B------:R-:W-:Y:S01]  /*07f0*/  FMUL R5, R6, R13 ;  /* 0x0000000d06057220 */ /* 0x000fe20000400000 */
[----:B------:R-:W-:Y:S01]  /*0800*/  LEA R13, R2, UR4, 0xc ;  /* 0x00000004020d7c11 */ /* 0x000fe2000f8e60ff */
[----:B------:R-:W-:Y:S01]  /*0810*/  @P5 FMUL R19, R19, 0.25 ;  /* 0x3e80000013135820 */ /* 0x000fe20000400000 */
[----:B------:R-:W-:Y:S01]  /*0820*/  FMUL R6, R7, R14 ;  /* 0x0000000e07067220 */ /* 0x000fe20000400000 */
[----:B0-----:R-:W-:-:S03]  /*0830*/  FMUL R7, R24, R15 ;  /* 0x0000000f18077220 */ /* 0x001fc60000400000 */
[----:B------:R-:W0:Y:S01]  /*0840*/  MUFU.RCP R20, R20 ;  /* 0x0000001400147308 */ /* 0x000e220000001000 */
[----:B----4-:R-:W-:Y:S01]  /*0850*/  LEA R23, R0, UR4, 0xc ;  /* 0x0000000400177c11 */ /* 0x010fe2000f8e60ff */
[----:B-1----:R-:W-:-:S06]  /*0860*/  IMAD.WIDE R14, R13, 0x4, R8 ;  /* 0x000000040d0e7825 */ /* 0x002fcc00078e0208 */
[----:B--2---:R1:W2:Y:S01]  /*0870*/  MUFU.RCP R17, R22 ;  /* 0x0000001600117308 */ /* 0x0042a20000001000 */
[----:B---3--:R-:W-:Y:S01]  /*0880*/  @P5 FMUL R12, R12, 0.25 ;  /* 0x3e8000000c0c5820 */ /* 0x008fe20000400000 */
[----:B------:R3:W-:Y:S06]  /*0890*/  @!P4 STG.E.128 desc[UR8][R14.64], R4 ;  /* 0x000000040e00c986 */ /* 0x0007ec000c101d08 */
[----:B------:R-:W4:Y:S01]  /*08a0*/  MUFU.RCP R19, R19 ;  /* 0x0000001300137308 */ /* 0x000f220000001000 */
[----:B-1----:R-:W-:-:S04]  /*08b0*/  IMAD.WIDE R22, R23, 0x4, R8 ;  /* 0x0000000417167825 */ /* 0x002fc800078e0208 */
[----:B-----5:R-:W-:Y:S01]  /*08c0*/  FMUL R8, R18, R11 ;  /* 0x0000000b12087220 */ /* 0x020fe20000400000 */
[----:B0-----:R-:W-:Y:S01]  /*08d0*/  FMUL R9, R20, R3 ;  /* 0x0000000314097220 */ /* 0x001fe20000400000 */
[----:B--2---:R-:W-:Y:S01]  /*08e0*/  FMUL R10, R17, R10 ;  /* 0x0000000a110a7220 */ /* 0x004fe20000400000 */
[----:B----4-:R-:W-:Y:S01]  /*08f0*/  FMUL R11, R19, R12 ;  /* 0x0000000c130b7220 */ /* 0x010fe20000400000 */
[----:B---3--:R-:W-:Y:S06]  /*0900*/  @P0 EXIT ;  /* 0x000000000000094d */ /* 0x008fec0003800000 */
[----:B------:R-:W-:Y:S01]  /*0910*/  STG.E.128 desc[UR8][R22.64], R8 ;  /* 0x0000000816007986 */ /* 0x000fe2000c101d08 */
[----:B------:R-:W-:Y:S05]  /*0920*/  EXIT ;  /* 0x000000000000794d */ /* 0x000fea0003800000 */
.L_x_0:
[----:B------:R-:W-:-:S00]  /*0930*/  BRA `(.L_x_0) ;  /* 0xfffffffc00fc7947 */ /* 0x000fc0000383ffff */
[----:B------:R-:W-:-:S00]  /*0940*/  NOP ;  /* 0x0000000000007918 */ /* 0x000fc00000000000 */
        /* <DEDUP_REMOVED lines=11> */
.L_x_1:


//--------------------- .nv.global.init           --------------------------
	.section	.nv.global.init,"aw",@progbits
.nv.global.init:
	.type		_$_str,@object
	.size		_$_str,(_$_str_$_2 - _$_str)
_$_str:
        /*0000*/ 	.byte	0x5f, 0x5f, 0x43, 0x55, 0x44, 0x41, 0x5f, 0x46, 0x54, 0x5a, 0x00
	.type		_$_str_$_2,@object
	.size		_$_str_$_2,(.L_1 - _$_str_$_2)
_$_str_$_2:
        /*000b*/ 	.byte	0x5f, 0x5f, 0x43, 0x55, 0x44, 0x41, 0x5f, 0x50, 0x52, 0x45, 0x43, 0x5f, 0x53, 0x51, 0x52, 0x54
        /*001b*/ 	.byte	0x00
.L_1:


//--------------------- .nv.shared.triton_poi_fused_add_div_sqrt_15 --------------------------
	.section	.nv.shared.triton_poi_fused_add_div_sqrt_15,"aw",@nobits
	.sectionflags	@""
	.align	16
	.zero		1024


//--------------------- .nv.constant0.triton_poi_fused_add_div_sqrt_15 --------------------------
	.section	.nv.constant0.triton_poi_fused_add_div_sqrt_15,"a",@progbits
	.sectionflags	@""
	.align	4
.nv.constant0.triton_poi_fused_add_div_sqrt_15:
	.zero		560
